//
// Generated by NVIDIA NVVM Compiler
//
// Compiler Build ID: CL-36424714
// Cuda compilation tools, release 13.0, V13.0.88
// Based on NVVM 20.0.0
//

.version 9.0
.target sm_100
.address_size 64

	// .globl	_Z4reluPKfiPf

.visible .entry _Z4reluPKfiPf(
	.param .u64 .ptr .align 1 _Z4reluPKfiPf_param_0,
	.param .u32 _Z4reluPKfiPf_param_1,
	.param .u64 .ptr .align 1 _Z4reluPKfiPf_param_2
)
{
	.reg .pred 	%p<2>;
	.reg .b32 	%r<5>;
	.reg .b32 	%f<3>;
	.reg .b64 	%rd<10>;

	ld.param.u64 	%rd2, [_Z4reluPKfiPf_param_0];
	ld.param.s32 	%rd4, [_Z4reluPKfiPf_param_1];
	ld.param.u64 	%rd3, [_Z4reluPKfiPf_param_2];
	mov.u32 	%r1, %ntid.x;
	mov.u32 	%r2, %ctaid.x;
	mov.u32 	%r3, %tid.x;
	mad.lo.s32 	%r4, %r1, %r2, %r3;
	cvt.u64.u32 	%rd1, %r4;
	setp.ge.u64 	%p1, %rd1, %rd4;
	@%p1 bra 	$L__BB0_2;
	cvta.to.global.u64 	%rd5, %rd2;
	cvta.to.global.u64 	%rd6, %rd3;
	shl.b64 	%rd7, %rd1, 2;
	add.s64 	%rd8, %rd5, %rd7;
	ld.global.f32 	%f1, [%rd8];
	max.f32 	%f2, %f1, 0f00000000;
	add.s64 	%rd9, %rd6, %rd7;
	st.global.f32 	[%rd9], %f2;
$L__BB0_2:
	ret;

}


// ===== COMPILED SASS (sm_100) =====

	.target	sm_100

	.elftype	@"ET_EXEC"


//--------------------- .note.nv.tkinfo           --------------------------
	.section	.note.nv.tkinfo,"",@"SHT_NOTE"
	.sectionflags	@"SHF_NOTE_NV_TKINFO"
	.tkinfo
        /*0018*/ 	.word	0x00000002
        /*0030*/ 	.string	""
        /*0030*/ 	.string	"ptxas"
        /*0030*/ 	.string	"Cuda compilation tools, release 13.0, V13.0.88"
        /*0030*/ 	.string	"Build cuda_13.0.r13.0/compiler.36424714_0"
        /*0030*/ 	.string	"-arch sm_100 -m 64 "



//--------------------- .note.nv.cuinfo           --------------------------
	.section	.note.nv.cuinfo,"",@"SHT_NOTE"
	.sectionflags	@"SHF_NOTE_NV_CUINFO"
        /*0018*/ 	.short	0x0002
        /*001a*/ 	.short	0x0064
        /*001c*/ 	.short	0x0082
	.zero		2


//--------------------- .nv.info                  --------------------------
	.section	.nv.info,"",@"SHT_CUDA_INFO"
	.align	4


	//----- nvinfo : EIATTR_REGCOUNT
	.align		4
        /*0000*/ 	.byte	0x04, 0x2f
        /*0002*/ 	.short	(.L_1 - .L_0)
	.align		4
.L_0:
        /*0004*/ 	.word	index@(_Z4reluPKfiPf)
        /*0008*/ 	.word	0x0000000a


	//----- nvinfo : EIATTR_FRAME_SIZE
	.align		4
.L_1:
        /*000c*/ 	.byte	0x04, 0x11
        /*000e*/ 	.short	(.L_3 - .L_2)
	.align		4
.L_2:
        /*0010*/ 	.word	index@(_Z4reluPKfiPf)
        /*0014*/ 	.word	0x00000000


	//----- nvinfo : EIATTR_MIN_STACK_SIZE
	.align		4
.L_3:
        /*0018*/ 	.byte	0x04, 0x12
        /*001a*/ 	.short	(.L_5 - .L_4)
	.align		4
.L_4:
        /*001c*/ 	.word	index@(_Z4reluPKfiPf)
        /*0020*/ 	.word	0x00000000
.L_5:


//--------------------- .nv.compat                --------------------------
	.section	.nv.compat,"",@"SHT_CUDA_COMPAT_INFO"
	.align	4
        /*0000*/ 	.byte	0x02, 0x09, 0x00, 0x00, 0x02, 0x02, 0x01, 0x00, 0x02, 0x05, 0x05, 0x00, 0x03, 0x07, 0x01, 0x01
        /*0010*/ 	.byte	0x02, 0x03, 0x00, 0x00, 0x02, 0x06, 0x01, 0x00, 0x04, 0x0b, 0x08, 0x00, 0x09, 0x00, 0x00, 0x00
        /*0020*/ 	.byte	0x00, 0x00, 0x00, 0x00


//--------------------- .nv.info._Z4reluPKfiPf    --------------------------
	.section	.nv.info._Z4reluPKfiPf,"",@"SHT_CUDA_INFO"
	.sectionflags	@""
	.align	4


	//----- nvinfo : EIATTR_CUDA_API_VERSION
	.align		4
        /*0000*/ 	.byte	0x04, 0x37
        /*0002*/ 	.short	(.L_7 - .L_6)
.L_6:
        /*0004*/ 	.word	0x00000082


	//----- nvinfo : EIATTR_KPARAM_INFO
	.align		4
.L_7:
        /*0008*/ 	.byte	0x04, 0x17
        /*000a*/ 	.short	(.L_9 - .L_8)
.L_8:
        /*000c*/ 	.word	0x00000000
        /*0010*/ 	.short	0x0002
        /*0012*/ 	.short	0x0010
        /*0014*/ 	.byte	0x00, 0xf5, 0x21, 0x00


	//----- nvinfo : EIATTR_KPARAM_INFO
	.align		4
.L_9:
        /*0018*/ 	.byte	0x04, 0x17
        /*001a*/ 	.short	(.L_11 - .L_10)
.L_10:
        /*001c*/ 	.word	0x00000000
        /*0020*/ 	.short	0x0001
        /*0022*/ 	.short	0x0008
        /*0024*/ 	.byte	0x00, 0xf0, 0x11, 0x00


	//----- nvinfo : EIATTR_KPARAM_INFO
	.align		4
.L_11:
        /*0028*/ 	.byte	0x04, 0x17
        /*002a*/ 	.short	(.L_13 - .L_12)
.L_12:
        /*002c*/ 	.word	0x00000000
        /*0030*/ 	.short	0x0000
        /*0032*/ 	.short	0x0000
        /*0034*/ 	.byte	0x00, 0xf5, 0x21, 0x00


	//----- nvinfo : EIATTR_SPARSE_MMA_MASK
	.align		4
.L_13:
        /*0038*/ 	.byte	0x03, 0x50
        /*003a*/ 	.short	0x0000


	//----- nvinfo : EIATTR_MAXREG_COUNT
	.align		4
        /*003c*/ 	.byte	0x03, 0x1b
        /*003e*/ 	.short	0x00ff


	//----- nvinfo : EIATTR_MERCURY_ISA_VERSION
	.align		4
        /*0040*/ 	.byte	0x03, 0x5f
        /*0042*/ 	.short	0x0101


	//----- nvinfo : EIATTR_VRC_CTA_INIT_COUNT
	.align		4
        /*0044*/ 	.byte	0x02, 0x4a
	.zero		1
	.zero		1


	//----- nvinfo : EIATTR_EXIT_INSTR_OFFSETS
	.align		4
        /*0048*/ 	.byte	0x04, 0x1c
        /*004a*/ 	.short	(.L_15 - .L_14)


	//   ....[0]....
.L_14:
        /*004c*/ 	.word	0x00000090


	//   ....[1]....
        /*0050*/ 	.word	0x00000160


	//----- nvinfo : EIATTR_CBANK_PARAM_SIZE
	.align		4
.L_15:
        /*0054*/ 	.byte	0x03, 0x19
        /*0056*/ 	.short	0x0018


	//----- nvinfo : EIATTR_PARAM_CBANK
	.align		4
        /*0058*/ 	.byte	0x04, 0x0a
        /*005a*/ 	.short	(.L_17 - .L_16)
	.align		4
.L_16:
        /*005c*/ 	.word	index@(.nv.constant0._Z4reluPKfiPf)
        /*0060*/ 	.short	0x0380
        /*0062*/ 	.short	0x0018


	//----- nvinfo : EIATTR_SW_WAR
	.align		4
.L_17:
        /*0064*/ 	.byte	0x04, 0x36
        /*0066*/ 	.short	(.L_19 - .L_18)
.L_18:
        /*0068*/ 	.word	0x00000008
.L_19:


//--------------------- .nv.callgraph             --------------------------
	.section	.nv.callgraph,"",@"SHT_CUDA_CALLGRAPH"
	.align	4
	.sectionentsize	8
	.align		4
        /*0000*/ 	.word	0x00000000
	.align		4
        /*0004*/ 	.word	0xffffffff
	.align		4
        /*0008*/ 	.word	0x00000000
	.align		4
        /*000c*/ 	.word	0xfffffffe
	.align		4
        /*0010*/ 	.word	0x00000000
	.align		4
        /*0014*/ 	.word	0xfffffffd
	.align		4
        /*0018*/ 	.word	0x00000000
	.align		4
        /*001c*/ 	.word	0xfffffffc


//--------------------- .text._Z4reluPKfiPf       --------------------------
	.section	.text._Z4reluPKfiPf,"ax",@progbits
	.align	128
        .global         _Z4reluPKfiPf
        .type           _Z4reluPKfiPf,@function
        .size           _Z4reluPKfiPf,(.L_x_1 - _Z4reluPKfiPf)
        .other          _Z4reluPKfiPf,@"STO_CUDA_ENTRY STV_DEFAULT"
_Z4reluPKfiPf:
.text._Z4reluPKfiPf:
[----:B------:R-:W-:Y:S01]  /*0000*/  LDC R1, c[0x0][0x37c] ;  /* 0x0000df00ff017b82 */ /* 0x000fe20000000800 */
[----:B------:R-:W0:Y:S01]  /*0010*/  S2R R0, SR_CTAID.X ;  /* 0x0000000000007919 */ /* 0x000e220000002500 */
[----:B------:R-:W0:Y:S01]  /*0020*/  LDCU UR4, c[0x0][0x360] ;  /* 0x00006c00ff0477ac */ /* 0x000e220008000800 */
[----:B------:R-:W0:Y:S01]  /*0030*/  S2R R3, SR_TID.X ;  /* 0x0000000000037919 */ /* 0x000e220000002100 */
[----:B------:R-:W1:Y:S01]  /*0040*/  LDCU UR5, c[0x0][0x388] ;  /* 0x00007100ff0577ac */ /* 0x000e620008000800 */
[----:B0-----:R-:W-:Y:S01]  /*0050*/  IMAD R0, R0, UR4, R3 ;  /* 0x0000000400007c24 */ /* 0x001fe2000f8e0203 */
[----:B-1----:R-:W-:-:S04]  /*0060*/  USHF.R.S32.HI UR4, URZ, 0x1f, UR5 ;  /* 0x0000001fff047899 */ /* 0x002fc80008011405 */
[----:B------:R-:W-:-:S04]  /*0070*/  ISETP.GE.U32.AND P0, PT, R0, UR5, PT ;  /* 0x0000000500007c0c */ /* 0x000fc8000bf06070 */
[----:B------:R-:W-:-:S13]  /*0080*/  ISETP.GE.U32.AND.EX P0, PT, RZ, UR4, PT, P0 ;  /* 0x00000004ff007c0c */ /* 0x000fda000bf06100 */
[----:B------:R-:W-:Y:S05]  /*0090*/  @P0 EXIT ;  /* 0x000000000000094d */ /* 0x000fea0003800000 */
[----:B------:R-:W0:Y:S01]  /*00a0*/  LDCU.64 UR6, c[0x0][0x380] ;  /* 0x00007000ff0677ac */ /* 0x000e220008000a00 */
[----:B------:R-:W-:Y:S01]  /*00b0*/  IMAD.SHL.U32 R4, R0, 0x4, RZ ;  /* 0x0000000400047824 */ /* 0x000fe200078e00ff */
[----:B------:R-:W-:Y:S01]  /*00c0*/  SHF.R.U32.HI R0, RZ, 0x1e, R0 ;  /* 0x0000001eff007819 */ /* 0x000fe20000011600 */
[----:B------:R-:W1:Y:S03]  /*00d0*/  LDCU.64 UR4, c[0x0][0x358] ;  /* 0x00006b00ff0477ac */ /* 0x000e660008000a00 */
[----:B0-----:R-:W-:-:S04]  /*00e0*/  IADD3 R2, P0, PT, R4, UR6, RZ ;  /* 0x0000000604027c10 */ /* 0x001fc8000ff1e0ff */
[----:B------:R-:W-:Y:S01]  /*00f0*/  IADD3.X R3, PT, PT, R0, UR7, RZ, P0, !PT ;  /* 0x0000000700037c10 */ /* 0x000fe200087fe4ff */
[----:B------:R-:W0:Y:S04]  /*0100*/  LDCU.64 UR6, c[0x0][0x390] ;  /* 0x00007200ff0677ac */ /* 0x000e280008000a00 */
[----:B-1----:R-:W2:Y:S01]  /*0110*/  LDG.E R2, desc[UR4][R2.64] ;  /* 0x0000000402027981 */ /* 0x002ea2000c1e1900 */
[----:B0-----:R-:W-:-:S04]  /*0120*/  IADD3 R4, P0, PT, R4, UR6, RZ ;  /* 0x0000000604047c10 */ /* 0x001fc8000ff1e0ff */
[----:B------:R-:W-:Y:S02]  /*0130*/  IADD3.X R5, PT, PT, R0, UR7, RZ, P0, !PT ;  /* 0x0000000700057c10 */ /* 0x000fe400087fe4ff */
[----:B--2---:R-:W-:-:S05]  /*0140*/  FMNMX R7, RZ, R2, !PT ;  /* 0x00000002ff077209 */ /* 0x004fca0007800000 */
[----:B------:R-:W-:Y:S01]  /*0150*/  STG.E desc[UR4][R4.64], R7 ;  /* 0x0000000704007986 */ /* 0x000fe2000c101904 */
[----:B------:R-:W-:Y:S05]  /*0160*/  EXIT ;  /* 0x000000000000794d */ /* 0x000fea0003800000 */
.L_x_0:
[----:B------:R-:W-:-:S00]  /*0170*/  BRA `(.L_x_0) ;  /* 0xfffffffc00fc7947 */ /* 0x000fc0000383ffff */
[----:B------:R-:W-:-:S00]  /*0180*/  NOP ;  /* 0x0000000000007918 */ /* 0x000fc00000000000 */
[----:B------:R-:W-:-:S00]  /*0190*/  NOP ;  /* 0x0000000000007918 */ /* 0x000fc00000000000 */
[----:B------:R-:W-:-:S00]  /*01a0*/  NOP ;  /* 0x0000000000007918 */ /* 0x000fc00000000000 */
[----:B------:R-:W-:-:S00]  /*01b0*/  NOP ;  /* 0x0000000000007918 */ /* 0x000fc00000000000 */
[----:B------:R-:W-:-:S00]  /*01c0*/  NOP ;  /* 0x0000000000007918 */ /* 0x000fc00000000000 */
[----:B------:R-:W-:-:S00]  /*01d0*/  NOP ;  /* 0x0000000000007918 */ /* 0x000fc00000000000 */
[----:B------:R-:W-:-:S00]  /*01e0*/  NOP ;  /* 0x0000000000007918 */ /* 0x000fc00000000000 */
[----:B------:R-:W-:-:S00]  /*01f0*/  NOP ;  /* 0x0000000000007918 */ /* 0x000fc00000000000 */
.L_x_1:


//--------------------- .nv.shared.reserved.0     --------------------------
	.section	.nv.shared.reserved.0,"aw",@nobits
	.weak		__nv_reservedSMEM_offset_0_alias
	.size		__nv_reservedSMEM_offset_0_alias, 0, 64
	.other		__nv_reservedSMEM_offset_0_alias,@"STO_CUDA_RESERVED_SHARED STV_DEFAULT"
__nv_reservedSMEM_offset_0_alias:
	.zero		0
	.zero		64


//--------------------- .nv.constant0._Z4reluPKfiPf --------------------------
	.section	.nv.constant0._Z4reluPKfiPf,"a",@progbits
	.sectionflags	@""
	.align	4
.nv.constant0._Z4reluPKfiPf:
	.zero		920


//--------------------- SYMBOLS --------------------------

	.type		.nv.reservedSmem.offset0,@object
	.size		.nv.reservedSmem.offset0,0x4
